//
// Generated by NVIDIA NVVM Compiler
//
// Compiler Build ID: CL-36424714
// Cuda compilation tools, release 13.0, V13.0.88
// Based on NVVM 20.0.0
//

.version 9.0
.target sm_100
.address_size 64

	// .globl	_Z12hello_kernelv
.extern .func  (.param .b32 func_retval0) vprintf
(
	.param .b64 vprintf_param_0,
	.param .b64 vprintf_param_1
)
;
.global .align 1 .b8 $str[45] = {72, 101, 108, 108, 111, 32, 87, 111, 114, 108, 100, 32, 102, 114, 111, 109, 32, 71, 80, 85, 32, 116, 104, 114, 101, 97, 100, 32, 37, 100, 32, 105, 110, 32, 98, 108, 111, 99, 107, 32, 37, 100, 33, 10};

.visible .entry _Z12hello_kernelv()
{
	.local .align 8 .b8 	__local_depot0[8];
	.reg .b64 	%SP;
	.reg .b64 	%SPL;
	.reg .b32 	%r<5>;
	.reg .b64 	%rd<5>;

	mov.u64 	%SPL, __local_depot0;
	cvta.local.u64 	%SP, %SPL;
	add.u64 	%rd1, %SP, 0;
	add.u64 	%rd2, %SPL, 0;
	mov.u32 	%r1, %tid.x;
	mov.u32 	%r2, %ctaid.x;
	st.local.v2.u32 	[%rd2], {%r1, %r2};
	mov.u64 	%rd3, $str;
	cvta.global.u64 	%rd4, %rd3;
	{ // callseq 0, 0
	.param .b64 param0;
	st.param.b64 	[param0], %rd4;
	.param .b64 param1;
	st.param.b64 	[param1], %rd1;
	.param .b32 retval0;
	call.uni (retval0), 
	vprintf, 
	(
	param0, 
	param1
	);
	ld.param.b32 	%r3, [retval0];
	} // callseq 0
	ret;

}


// ===== COMPILED SASS (sm_100) =====

	.target	sm_100

	.elftype	@"ET_EXEC"


//--------------------- .note.nv.tkinfo           --------------------------
	.section	.note.nv.tkinfo,"",@"SHT_NOTE"
	.sectionflags	@"SHF_NOTE_NV_TKINFO"
	.tkinfo
        /*0018*/ 	.word	0x00000002
        /*0030*/ 	.string	""
        /*0030*/ 	.string	"ptxas"
        /*0030*/ 	.string	"Cuda compilation tools, release 13.0, V13.0.88"
        /*0030*/ 	.string	"Build cuda_13.0.r13.0/compiler.36424714_0"
        /*0030*/ 	.string	"-arch sm_100 -m 64 "



//--------------------- .note.nv.cuinfo           --------------------------
	.section	.note.nv.cuinfo,"",@"SHT_NOTE"
	.sectionflags	@"SHF_NOTE_NV_CUINFO"
        /*0018*/ 	.short	0x0002
        /*001a*/ 	.short	0x0064
        /*001c*/ 	.short	0x0082
	.zero		2


//--------------------- .nv.info                  --------------------------
	.section	.nv.info,"",@"SHT_CUDA_INFO"
	.align	4


	//----- nvinfo : EIATTR_REGCOUNT
	.align		4
        /*0000*/ 	.byte	0x04, 0x2f
        /*0002*/ 	.short	(.L_2 - .L_1)
	.align		4
.L_1:
        /*0004*/ 	.word	index@(_Z12hello_kernelv)
        /*0008*/ 	.word	0x00000018


	//----- nvinfo : EIATTR_FRAME_SIZE
	.align		4
.L_2:
        /*000c*/ 	.byte	0x04, 0x11
        /*000e*/ 	.short	(.L_4 - .L_3)
	.align		4
.L_3:
        /*0010*/ 	.word	index@(_Z12hello_kernelv)
        /*0014*/ 	.word	0x00000008


	//----- nvinfo : EIATTR_MIN_STACK_SIZE
	.align		4
.L_4:
        /*0018*/ 	.byte	0x04, 0x12
        /*001a*/ 	.short	(.L_6 - .L_5)
	.align		4
.L_5:
        /*001c*/ 	.word	index@(_Z12hello_kernelv)
        /*0020*/ 	.word	0x00000008
.L_6:


//--------------------- .nv.compat                --------------------------
	.section	.nv.compat,"",@"SHT_CUDA_COMPAT_INFO"
	.align	4
        /*0000*/ 	.byte	0x02, 0x09, 0x00, 0x00, 0x02, 0x02, 0x01, 0x00, 0x02, 0x05, 0x05, 0x00, 0x03, 0x07, 0x01, 0x01
        /*0010*/ 	.byte	0x02, 0x03, 0x00, 0x00, 0x02, 0x06, 0x01, 0x00, 0x04, 0x0b, 0x08, 0x00, 0x09, 0x00, 0x00, 0x00
        /*0020*/ 	.byte	0x00, 0x00, 0x00, 0x00


//--------------------- .nv.info._Z12hello_kernelv --------------------------
	.section	.nv.info._Z12hello_kernelv,"",@"SHT_CUDA_INFO"
	.sectionflags	@""
	.align	4


	//----- nvinfo : EIATTR_CUDA_API_VERSION
	.align		4
        /*0000*/ 	.byte	0x04, 0x37
        /*0002*/ 	.short	(.L_8 - .L_7)
.L_7:
        /*0004*/ 	.word	0x00000082


	//----- nvinfo : EIATTR_SPARSE_MMA_MASK
	.align		4
.L_8:
        /*0008*/ 	.byte	0x03, 0x50
        /*000a*/ 	.short	0x0000


	//----- nvinfo : EIATTR_MAXREG_COUNT
	.align		4
        /*000c*/ 	.byte	0x03, 0x1b
        /*000e*/ 	.short	0x00ff


	//----- nvinfo : EIATTR_EXTERNS
	.align		4
        /*0010*/ 	.byte	0x04, 0x0f
        /*0012*/ 	.short	(.L_10 - .L_9)


	//   ....[0]....
	.align		4
.L_9:
        /*0014*/ 	.word	index@(vprintf)


	//----- nvinfo : EIATTR_MERCURY_ISA_VERSION
	.align		4
.L_10:
        /*0018*/ 	.byte	0x03, 0x5f
        /*001a*/ 	.short	0x0101


	//----- nvinfo : EIATTR_VRC_CTA_INIT_COUNT
	.align		4
        /*001c*/ 	.byte	0x02, 0x4a
	.zero		1
	.zero		1


	//----- nvinfo : EIATTR_SYSCALL_OFFSETS
	.align		4
        /*0020*/ 	.byte	0x04, 0x46
        /*0022*/ 	.short	(.L_12 - .L_11)


	//   ....[0]....
.L_11:
        /*0024*/ 	.word	0x000000f0


	//----- nvinfo : EIATTR_EXIT_INSTR_OFFSETS
	.align		4
.L_12:
        /*0028*/ 	.byte	0x04, 0x1c
        /*002a*/ 	.short	(.L_14 - .L_13)


	//   ....[0]....
.L_13:
        /*002c*/ 	.word	0x00000100


	//----- nvinfo : EIATTR_SW_WAR
	.align		4
.L_14:
        /*0030*/ 	.byte	0x04, 0x36
        /*0032*/ 	.short	(.L_16 - .L_15)
.L_15:
        /*0034*/ 	.word	0x00000008
.L_16:


//--------------------- .nv.callgraph             --------------------------
	.section	.nv.callgraph,"",@"SHT_CUDA_CALLGRAPH"
	.align	4
	.sectionentsize	8
	.align		4
        /*0000*/ 	.word	0x00000000
	.align		4
        /*0004*/ 	.word	0xffffffff
	.align		4
        /*0008*/ 	.word	index@(_Z12hello_kernelv)
	.align		4
        /*000c*/ 	.word	index@(vprintf)
	.align		4
        /*0010*/ 	.word	0x00000000
	.align		4
        /*0014*/ 	.word	0xfffffffe
	.align		4
        /*0018*/ 	.word	0x00000000
	.align		4
        /*001c*/ 	.word	0xfffffffd
	.align		4
        /*0020*/ 	.word	0x00000000
	.align		4
        /*0024*/ 	.word	0xfffffffc


//--------------------- .nv.constant4             --------------------------
	.section	.nv.constant4,"a",@progbits
	.align	8
	.align		8
.nv.constant4:
        /*0000*/ 	.dword	vprintf
	.align		8
        /*0008*/ 	.dword	$str


//--------------------- .text._Z12hello_kernelv   --------------------------
	.section	.text._Z12hello_kernelv,"ax",@progbits
	.align	128
        .global         _Z12hello_kernelv
        .type           _Z12hello_kernelv,@function
        .size           _Z12hello_kernelv,(.L_x_2 - _Z12hello_kernelv)
        .other          _Z12hello_kernelv,@"STO_CUDA_ENTRY STV_DEFAULT"
_Z12hello_kernelv:
.text._Z12hello_kernelv:
[----:B------:R-:W0:Y:S01]  /*0000*/  LDC R1, c[0x0][0x37c] ;  /* 0x0000df00ff017b82 */ /* 0x000e220000000800 */
[----:B------:R-:W1:Y:S01]  /*0010*/  S2R R8, SR_TID.X ;  /* 0x0000000000087919 */ /* 0x000e620000002100 */
[----:B0-----:R-:W-:Y:S01]  /*0020*/  VIADD R1, R1, 0xfffffff8 ;  /* 0xfffffff801017836 */ /* 0x001fe20000000000 */
[----:B------:R-:W-:Y:S01]  /*0030*/  MOV R0, 0x0 ;  /* 0x0000000000007802 */ /* 0x000fe20000000f00 */
[----:B------:R-:W0:Y:S01]  /*0040*/  LDCU UR4, c[0x0][0x2f8] ;  /* 0x00005f00ff0477ac */ /* 0x000e220008000800 */
[----:B------:R-:W1:Y:S03]  /*0050*/  S2R R9, SR_CTAID.X ;  /* 0x0000000000097919 */ /* 0x000e660000002500 */
[----:B------:R2:W3:Y:S01]  /*0060*/  LDC.64 R2, c[0x4][R0] ;  /* 0x0100000000027b82 */ /* 0x0004e20000000a00 */
[----:B------:R-:W4:Y:S01]  /*0070*/  LDCU.64 UR6, c[0x4][0x8] ;  /* 0x01000100ff0677ac */ /* 0x000f220008000a00 */
[----:B------:R-:W5:Y:S01]  /*0080*/  LDCU UR5, c[0x0][0x2fc] ;  /* 0x00005f80ff0577ac */ /* 0x000f620008000800 */
[----:B0-----:R-:W-:Y:S01]  /*0090*/  IADD3 R6, P0, PT, R1, UR4, RZ ;  /* 0x0000000401067c10 */ /* 0x001fe2000ff1e0ff */
[----:B----4-:R-:W-:Y:S01]  /*00a0*/  IMAD.U32 R4, RZ, RZ, UR6 ;  /* 0x00000006ff047e24 */ /* 0x010fe2000f8e00ff */
[----:B------:R-:W-:-:S03]  /*00b0*/  MOV R5, UR7 ;  /* 0x0000000700057c02 */ /* 0x000fc60008000f00 */
[----:B-----5:R-:W-:Y:S01]  /*00c0*/  IMAD.X R7, RZ, RZ, UR5, P0 ;  /* 0x00000005ff077e24 */ /* 0x020fe200080e06ff */
[----:B-1----:R2:W-:Y:S07]  /*00d0*/  STL.64 [R1], R8 ;  /* 0x0000000801007387 */ /* 0x0025ee0000100a00 */
[----:B------:R-:W-:-:S07]  /*00e0*/  LEPC R20, `(.L_x_0) ;  /* 0x000000001014794e */ /* 0x000fce0000000000 */
[----:B--23--:R-:W-:Y:S05]  /*00f0*/  CALL.ABS.NOINC R2 ;  /* 0x0000000002007343 */ /* 0x00cfea0003c00000 */
.L_x_0:
[----:B------:R-:W-:Y:S05]  /*0100*/  EXIT ;  /* 0x000000000000794d */ /* 0x000fea0003800000 */
.L_x_1:
[----:B------:R-:W-:-:S00]  /*0110*/  BRA `(.L_x_1) ;  /* 0xfffffffc00fc7947 */ /* 0x000fc0000383ffff */
[----:B------:R-:W-:-:S00]  /*0120*/  NOP ;  /* 0x0000000000007918 */ /* 0x000fc00000000000 */
        /* <DEDUP_REMOVED lines=13> */
.L_x_2:


//--------------------- .nv.global.init           --------------------------
	.section	.nv.global.init,"aw",@progbits
.nv.global.init:
	.type		$str,@object
	.size		$str,(.L_0 - $str)
$str:
        /*0000*/ 	.byte	0x48, 0x65, 0x6c, 0x6c, 0x6f, 0x20, 0x57, 0x6f, 0x72, 0x6c, 0x64, 0x20, 0x66, 0x72, 0x6f, 0x6d
        /*0010*/ 	.byte	0x20, 0x47, 0x50, 0x55, 0x20, 0x74, 0x68, 0x72, 0x65, 0x61, 0x64, 0x20, 0x25, 0x64, 0x20, 0x69
        /*0020*/ 	.byte	0x6e, 0x20, 0x62, 0x6c, 0x6f, 0x63, 0x6b, 0x20, 0x25, 0x64, 0x21, 0x0a, 0x00
.L_0:


//--------------------- .nv.shared.reserved.0     --------------------------
	.section	.nv.shared.reserved.0,"aw",@nobits
	.weak		__nv_reservedSMEM_offset_0_alias
	.size		__nv_reservedSMEM_offset_0_alias, 0, 64
	.other		__nv_reservedSMEM_offset_0_alias,@"STO_CUDA_RESERVED_SHARED STV_DEFAULT"
__nv_reservedSMEM_offset_0_alias:
	.zero		0
	.zero		64


//--------------------- .nv.constant0._Z12hello_kernelv --------------------------
	.section	.nv.constant0._Z12hello_kernelv,"a",@progbits
	.sectionflags	@""
	.align	4
.nv.constant0._Z12hello_kernelv:
	.zero		896


//--------------------- SYMBOLS --------------------------

	.type		.nv.reservedSmem.offset0,@object
	.size		.nv.reservedSmem.offset0,0x4
	.type		vprintf,@function
